//
// Generated by NVIDIA NVVM Compiler
//
// Compiler Build ID: CL-36424714
// Cuda compilation tools, release 13.0, V13.0.88
// Based on NVVM 20.0.0
//

.version 9.0
.target sm_100
.address_size 64

	// .globl	_Z3addPd
// _ZZ4add2PdE1b has been demoted

.visible .entry _Z3addPd(
	.param .u64 .ptr .align 1 _Z3addPd_param_0
)
{
	.reg .pred 	%p<2>;
	.reg .b32 	%r<23>;
	.reg .b64 	%rd<5>;
	.reg .b64 	%fd<39>;

	ld.param.u64 	%rd2, [_Z3addPd_param_0];
	cvta.to.global.u64 	%rd3, %rd2;
	mov.u32 	%r4, %ctaid.x;
	mov.u32 	%r5, %ntid.x;
	mov.u32 	%r6, %tid.x;
	mad.lo.s32 	%r7, %r4, %r5, %r6;
	mul.wide.u32 	%rd4, %r7, 8;
	add.s64 	%rd1, %rd3, %rd4;
	ld.global.f64 	%fd37, [%rd1];
	mov.f64 	%fd38, 0d0000000000000000;
	mov.b32 	%r22, 15;
$L__BB0_1:
	add.f64 	%fd7, %fd37, %fd38;
	add.s32 	%r8, %r22, -14;
	cvt.rn.f64.u32 	%fd8, %r8;
	add.f64 	%fd9, %fd7, %fd8;
	add.s32 	%r9, %r22, -13;
	cvt.rn.f64.u32 	%fd10, %r9;
	add.f64 	%fd11, %fd9, %fd10;
	add.s32 	%r10, %r22, -12;
	cvt.rn.f64.u32 	%fd12, %r10;
	add.f64 	%fd13, %fd11, %fd12;
	add.s32 	%r11, %r22, -11;
	cvt.rn.f64.u32 	%fd14, %r11;
	add.f64 	%fd15, %fd13, %fd14;
	add.s32 	%r12, %r22, -10;
	cvt.rn.f64.u32 	%fd16, %r12;
	add.f64 	%fd17, %fd15, %fd16;
	add.s32 	%r13, %r22, -9;
	cvt.rn.f64.u32 	%fd18, %r13;
	add.f64 	%fd19, %fd17, %fd18;
	add.s32 	%r14, %r22, -8;
	cvt.rn.f64.u32 	%fd20, %r14;
	add.f64 	%fd21, %fd19, %fd20;
	add.s32 	%r15, %r22, -7;
	cvt.rn.f64.u32 	%fd22, %r15;
	add.f64 	%fd23, %fd21, %fd22;
	add.s32 	%r16, %r22, -6;
	cvt.rn.f64.u32 	%fd24, %r16;
	add.f64 	%fd25, %fd23, %fd24;
	add.s32 	%r17, %r22, -5;
	cvt.rn.f64.u32 	%fd26, %r17;
	add.f64 	%fd27, %fd25, %fd26;
	add.s32 	%r18, %r22, -4;
	cvt.rn.f64.u32 	%fd28, %r18;
	add.f64 	%fd29, %fd27, %fd28;
	add.s32 	%r19, %r22, -3;
	cvt.rn.f64.u32 	%fd30, %r19;
	add.f64 	%fd31, %fd29, %fd30;
	add.s32 	%r20, %r22, -2;
	cvt.rn.f64.u32 	%fd32, %r20;
	add.f64 	%fd33, %fd31, %fd32;
	add.s32 	%r21, %r22, -1;
	cvt.rn.f64.u32 	%fd34, %r21;
	add.f64 	%fd35, %fd33, %fd34;
	cvt.rn.f64.u32 	%fd36, %r22;
	add.f64 	%fd37, %fd35, %fd36;
	add.f64 	%fd38, %fd38, 0d4030000000000000;
	add.s32 	%r22, %r22, 16;
	setp.ne.s32 	%p1, %r22, 10015;
	@%p1 bra 	$L__BB0_1;
	st.global.f64 	[%rd1], %fd37;
	ret;

}
	// .globl	_Z4add2Pd
.visible .entry _Z4add2Pd(
	.param .u64 .ptr .align 1 _Z4add2Pd_param_0
)
{
	.reg .pred 	%p<2>;
	.reg .b32 	%r<26>;
	.reg .b64 	%rd<5>;
	.reg .b64 	%fd<41>;
	// demoted variable
	.shared .align 8 .b8 _ZZ4add2PdE1b[8000];
	ld.param.u64 	%rd2, [_Z4add2Pd_param_0];
	cvta.to.global.u64 	%rd3, %rd2;
	mov.u32 	%r5, %ctaid.x;
	mov.u32 	%r6, %ntid.x;
	mov.u32 	%r7, %tid.x;
	mad.lo.s32 	%r8, %r5, %r6, %r7;
	mul.wide.u32 	%rd4, %r8, 8;
	add.s64 	%rd1, %rd3, %rd4;
	ld.global.f64 	%fd7, [%rd1];
	shl.b32 	%r9, %r7, 3;
	mov.u32 	%r10, _ZZ4add2PdE1b;
	add.s32 	%r1, %r10, %r9;
	st.shared.f64 	[%r1], %fd7;
	bar.sync 	0;
	ld.shared.f64 	%fd39, [%r1];
	mov.f64 	%fd40, 0d0000000000000000;
	mov.b32 	%r25, 15;
$L__BB1_1:
	add.f64 	%fd8, %fd39, %fd40;
	add.s32 	%r11, %r25, -14;
	cvt.rn.f64.u32 	%fd9, %r11;
	add.f64 	%fd10, %fd8, %fd9;
	add.s32 	%r12, %r25, -13;
	cvt.rn.f64.u32 	%fd11, %r12;
	add.f64 	%fd12, %fd10, %fd11;
	add.s32 	%r13, %r25, -12;
	cvt.rn.f64.u32 	%fd13, %r13;
	add.f64 	%fd14, %fd12, %fd13;
	add.s32 	%r14, %r25, -11;
	cvt.rn.f64.u32 	%fd15, %r14;
	add.f64 	%fd16, %fd14, %fd15;
	add.s32 	%r15, %r25, -10;
	cvt.rn.f64.u32 	%fd17, %r15;
	add.f64 	%fd18, %fd16, %fd17;
	add.s32 	%r16, %r25, -9;
	cvt.rn.f64.u32 	%fd19, %r16;
	add.f64 	%fd20, %fd18, %fd19;
	add.s32 	%r17, %r25, -8;
	cvt.rn.f64.u32 	%fd21, %r17;
	add.f64 	%fd22, %fd20, %fd21;
	add.s32 	%r18, %r25, -7;
	cvt.rn.f64.u32 	%fd23, %r18;
	add.f64 	%fd24, %fd22, %fd23;
	add.s32 	%r19, %r25, -6;
	cvt.rn.f64.u32 	%fd25, %r19;
	add.f64 	%fd26, %fd24, %fd25;
	add.s32 	%r20, %r25, -5;
	cvt.rn.f64.u32 	%fd27, %r20;
	add.f64 	%fd28, %fd26, %fd27;
	add.s32 	%r21, %r25, -4;
	cvt.rn.f64.u32 	%fd29, %r21;
	add.f64 	%fd30, %fd28, %fd29;
	add.s32 	%r22, %r25, -3;
	cvt.rn.f64.u32 	%fd31, %r22;
	add.f64 	%fd32, %fd30, %fd31;
	add.s32 	%r23, %r25, -2;
	cvt.rn.f64.u32 	%fd33, %r23;
	add.f64 	%fd34, %fd32, %fd33;
	add.s32 	%r24, %r25, -1;
	cvt.rn.f64.u32 	%fd35, %r24;
	add.f64 	%fd36, %fd34, %fd35;
	cvt.rn.f64.u32 	%fd37, %r25;
	add.f64 	%fd39, %fd36, %fd37;
	add.f64 	%fd40, %fd40, 0d4030000000000000;
	add.s32 	%r25, %r25, 16;
	setp.ne.s32 	%p1, %r25, 10015;
	@%p1 bra 	$L__BB1_1;
	st.shared.f64 	[%r1], %fd39;
	bar.sync 	0;
	ld.shared.f64 	%fd38, [%r1];
	st.global.f64 	[%rd1], %fd38;
	ret;

}


// ===== COMPILED SASS (sm_100) =====

	.target	sm_100

	.elftype	@"ET_EXEC"


//--------------------- .note.nv.tkinfo           --------------------------
	.section	.note.nv.tkinfo,"",@"SHT_NOTE"
	.sectionflags	@"SHF_NOTE_NV_TKINFO"
	.tkinfo
        /*0018*/ 	.word	0x00000002
        /*0030*/ 	.string	""
        /*0030*/ 	.string	"ptxas"
        /*0030*/ 	.string	"Cuda compilation tools, release 13.0, V13.0.88"
        /*0030*/ 	.string	"Build cuda_13.0.r13.0/compiler.36424714_0"
        /*0030*/ 	.string	"-arch sm_100 -m 64 "



//--------------------- .note.nv.cuinfo           --------------------------
	.section	.note.nv.cuinfo,"",@"SHT_NOTE"
	.sectionflags	@"SHF_NOTE_NV_CUINFO"
        /*0018*/ 	.short	0x0002
        /*001a*/ 	.short	0x0064
        /*001c*/ 	.short	0x0082
	.zero		2


//--------------------- .nv.info                  --------------------------
	.section	.nv.info,"",@"SHT_CUDA_INFO"
	.align	4


	//----- nvinfo : EIATTR_REGCOUNT
	.align		4
        /*0000*/ 	.byte	0x04, 0x2f
        /*0002*/ 	.short	(.L_1 - .L_0)
	.align		4
.L_0:
        /*0004*/ 	.word	index@(_Z3addPd)
        /*0008*/ 	.word	0x0000000c


	//----- nvinfo : EIATTR_FRAME_SIZE
	.align		4
.L_1:
        /*000c*/ 	.byte	0x04, 0x11
        /*000e*/ 	.short	(.L_3 - .L_2)
	.align		4
.L_2:
        /*0010*/ 	.word	index@(_Z3addPd)
        /*0014*/ 	.word	0x00000000


	//----- nvinfo : EIATTR_REGCOUNT
	.align		4
.L_3:
        /*0018*/ 	.byte	0x04, 0x2f
        /*001a*/ 	.short	(.L_5 - .L_4)
	.align		4
.L_4:
        /*001c*/ 	.word	index@(_Z4add2Pd)
        /*0020*/ 	.word	0x0000000e


	//----- nvinfo : EIATTR_FRAME_SIZE
	.align		4
.L_5:
        /*0024*/ 	.byte	0x04, 0x11
        /*0026*/ 	.short	(.L_7 - .L_6)
	.align		4
.L_6:
        /*0028*/ 	.word	index@(_Z4add2Pd)
        /*002c*/ 	.word	0x00000000


	//----- nvinfo : EIATTR_MIN_STACK_SIZE
	.align		4
.L_7:
        /*0030*/ 	.byte	0x04, 0x12
        /*0032*/ 	.short	(.L_9 - .L_8)
	.align		4
.L_8:
        /*0034*/ 	.word	index@(_Z4add2Pd)
        /*0038*/ 	.word	0x00000000


	//----- nvinfo : EIATTR_MIN_STACK_SIZE
	.align		4
.L_9:
        /*003c*/ 	.byte	0x04, 0x12
        /*003e*/ 	.short	(.L_11 - .L_10)
	.align		4
.L_10:
        /*0040*/ 	.word	index@(_Z3addPd)
        /*0044*/ 	.word	0x00000000
.L_11:


//--------------------- .nv.compat                --------------------------
	.section	.nv.compat,"",@"SHT_CUDA_COMPAT_INFO"
	.align	4
        /*0000*/ 	.byte	0x02, 0x09, 0x00, 0x00, 0x02, 0x02, 0x01, 0x00, 0x02, 0x05, 0x05, 0x00, 0x03, 0x07, 0x01, 0x01
        /*0010*/ 	.byte	0x02, 0x03, 0x00, 0x00, 0x02, 0x06, 0x01, 0x00, 0x04, 0x0b, 0x08, 0x00, 0x01, 0x00, 0x00, 0x00
        /*0020*/ 	.byte	0x00, 0x00, 0x00, 0x00


//--------------------- .nv.info._Z4add2Pd        --------------------------
	.section	.nv.info._Z4add2Pd,"",@"SHT_CUDA_INFO"
	.sectionflags	@""
	.align	4


	//----- nvinfo : EIATTR_CUDA_API_VERSION
	.align		4
        /*0000*/ 	.byte	0x04, 0x37
        /*0002*/ 	.short	(.L_13 - .L_12)
.L_12:
        /*0004*/ 	.word	0x00000082


	//----- nvinfo : EIATTR_KPARAM_INFO
	.align		4
.L_13:
        /*0008*/ 	.byte	0x04, 0x17
        /*000a*/ 	.short	(.L_15 - .L_14)
.L_14:
        /*000c*/ 	.word	0x00000000
        /*0010*/ 	.short	0x0000
        /*0012*/ 	.short	0x0000
        /*0014*/ 	.byte	0x00, 0xf5, 0x21, 0x00


	//----- nvinfo : EIATTR_SPARSE_MMA_MASK
	.align		4
.L_15:
        /*0018*/ 	.byte	0x03, 0x50
        /*001a*/ 	.short	0x0000


	//----- nvinfo : EIATTR_MAXREG_COUNT
	.align		4
        /*001c*/ 	.byte	0x03, 0x1b
        /*001e*/ 	.short	0x00ff


	//----- nvinfo : EIATTR_NUM_BARRIERS
	.align		4
        /*0020*/ 	.byte	0x02, 0x4c
        /*0022*/ 	.byte	0x01
	.zero		1


	//----- nvinfo : EIATTR_MERCURY_ISA_VERSION
	.align		4
        /*0024*/ 	.byte	0x03, 0x5f
        /*0026*/ 	.short	0x0101


	//----- nvinfo : EIATTR_VRC_CTA_INIT_COUNT
	.align		4
        /*0028*/ 	.byte	0x02, 0x4a
	.zero		1
	.zero		1


	//----- nvinfo : EIATTR_EXIT_INSTR_OFFSETS
	.align		4
        /*002c*/ 	.byte	0x04, 0x1c
        /*002e*/ 	.short	(.L_17 - .L_16)


	//   ....[0]....
.L_16:
        /*0030*/ 	.word	0x00001520


	//----- nvinfo : EIATTR_CBANK_PARAM_SIZE
	.align		4
.L_17:
        /*0034*/ 	.byte	0x03, 0x19
        /*0036*/ 	.short	0x0008


	//----- nvinfo : EIATTR_PARAM_CBANK
	.align		4
        /*0038*/ 	.byte	0x04, 0x0a
        /*003a*/ 	.short	(.L_19 - .L_18)
	.align		4
.L_18:
        /*003c*/ 	.word	index@(.nv.constant0._Z4add2Pd)
        /*0040*/ 	.short	0x0380
        /*0042*/ 	.short	0x0008


	//----- nvinfo : EIATTR_SW_WAR
	.align		4
.L_19:
        /*0044*/ 	.byte	0x04, 0x36
        /*0046*/ 	.short	(.L_21 - .L_20)
.L_20:
        /*0048*/ 	.word	0x00000008
.L_21:


//--------------------- .nv.info._Z3addPd         --------------------------
	.section	.nv.info._Z3addPd,"",@"SHT_CUDA_INFO"
	.sectionflags	@""
	.align	4


	//----- nvinfo : EIATTR_CUDA_API_VERSION
	.align		4
        /*0000*/ 	.byte	0x04, 0x37
        /*0002*/ 	.short	(.L_23 - .L_22)
.L_22:
        /*0004*/ 	.word	0x00000082


	//----- nvinfo : EIATTR_KPARAM_INFO
	.align		4
.L_23:
        /*0008*/ 	.byte	0x04, 0x17
        /*000a*/ 	.short	(.L_25 - .L_24)
.L_24:
        /*000c*/ 	.word	0x00000000
        /*0010*/ 	.short	0x0000
        /*0012*/ 	.short	0x0000
        /*0014*/ 	.byte	0x00, 0xf5, 0x21, 0x00


	//----- nvinfo : EIATTR_SPARSE_MMA_MASK
	.align		4
.L_25:
        /*0018*/ 	.byte	0x03, 0x50
        /*001a*/ 	.short	0x0000


	//----- nvinfo : EIATTR_MAXREG_COUNT
	.align		4
        /*001c*/ 	.byte	0x03, 0x1b
        /*001e*/ 	.short	0x00ff


	//----- nvinfo : EIATTR_MERCURY_ISA_VERSION
	.align		4
        /*0020*/ 	.byte	0x03, 0x5f
        /*0022*/ 	.short	0x0101


	//----- nvinfo : EIATTR_VRC_CTA_INIT_COUNT
	.align		4
        /*0024*/ 	.byte	0x02, 0x4a
	.zero		1
	.zero		1


	//----- nvinfo : EIATTR_EXIT_INSTR_OFFSETS
	.align		4
        /*0028*/ 	.byte	0x04, 0x1c
        /*002a*/ 	.short	(.L_27 - .L_26)


	//   ....[0]....
.L_26:
        /*002c*/ 	.word	0x0004bb90


	//----- nvinfo : EIATTR_CBANK_PARAM_SIZE
	.align		4
.L_27:
        /*0030*/ 	.byte	0x03, 0x19
        /*0032*/ 	.short	0x0008


	//----- nvinfo : EIATTR_PARAM_CBANK
	.align		4
        /*0034*/ 	.byte	0x04, 0x0a
        /*0036*/ 	.short	(.L_29 - .L_28)
	.align		4
.L_28:
        /*0038*/ 	.word	index@(.nv.constant0._Z3addPd)
        /*003c*/ 	.short	0x0380
        /*003e*/ 	.short	0x0008


	//----- nvinfo : EIATTR_SW_WAR
	.align		4
.L_29:
        /*0040*/ 	.byte	0x04, 0x36
        /*0042*/ 	.short	(.L_31 - .L_30)
.L_30:
        /*0044*/ 	.word	0x00000008
.L_31:


//--------------------- .nv.callgraph             --------------------------
	.section	.nv.callgraph,"",@"SHT_CUDA_CALLGRAPH"
	.align	4
	.sectionentsize	8
	.align		4
        /*0000*/ 	.word	0x00000000
	.align		4
        /*0004*/ 	.word	0xffffffff
	.align		4
        /*0008*/ 	.word	0x00000000
	.align		4
        /*000c*/ 	.word	0xfffffffe
	.align		4
        /*0010*/ 	.word	0x00000000
	.align		4
        /*0014*/ 	.word	0xfffffffd
	.align		4
        /*0018*/ 	.word	0x00000000
	.align		4
        /*001c*/ 	.word	0xfffffffc


//--------------------- .text._Z4add2Pd           --------------------------
	.section	.text._Z4add2Pd,"ax",@progbits
	.align	128
        .global         _Z4add2Pd
        .type           _Z4add2Pd,@function
        .size           _Z4add2Pd,(.L_x_3 - _Z4add2Pd)
        .other          _Z4add2Pd,@"STO_CUDA_ENTRY STV_DEFAULT"
_Z4add2Pd:
.text._Z4add2Pd:
[----:B------:R-:W-:Y:S01]  /*0000*/  LDC R1, c[0x0][0x37c] ;  /* 0x0000df00ff017b82 */ /* 0x000fe20000000800 */
[----:B------:R-:W0:Y:S07]  /*0010*/  S2R R0, SR_TID.X ;  /* 0x0000000000007919 */ /* 0x000e2e0000002100 */
[----:B------:R-:W0:Y:S01]  /*0020*/  S2UR UR4, SR_CTAID.X ;  /* 0x00000000000479c3 */ /* 0x000e220000002500 */
[----:B------:R-:W1:Y:S07]  /*0030*/  LDCU.64 UR6, c[0x0][0x358] ;  /* 0x00006b00ff0677ac */ /* 0x000e6e0008000a00 */
[----:B------:R-:W0:Y:S08]  /*0040*/  LDC R5, c[0x0][0x360] ;  /* 0x0000d800ff057b82 */ /* 0x000e300000000800 */
[----:B------:R-:W2:Y:S01]  /*0050*/  LDC.64 R2, c[0x0][0x380] ;  /* 0x0000e000ff027b82 */ /* 0x000ea20000000a00 */
[----:B0-----:R-:W-:-:S04]  /*0060*/  IMAD R5, R5, UR4, R0 ;  /* 0x0000000405057c24 */ /* 0x001fc8000f8e0200 */
[----:B--2---:R-:W-:-:S05]  /*0070*/  IMAD.WIDE.U32 R2, R5, 0x8, R2 ;  /* 0x0000000805027825 */ /* 0x004fca00078e0002 */
[----:B-1----:R-:W2:Y:S01]  /*0080*/  LDG.E.64 R4, desc[UR6][R2.64] ;  /* 0x0000000602047981 */ /* 0x002ea2000c1e1b00 */
[----:B------:R-:W0:Y:S01]  /*0090*/  S2UR UR5, SR_CgaCtaId ;  /* 0x00000000000579c3 */ /* 0x000e220000008800 */
[----:B------:R-:W-:Y:S01]  /*00a0*/  UMOV UR4, 0x400 ;  /* 0x0000040000047882 */ /* 0x000fe20000000000 */
[----:B------:R-:W1:Y:S08]  /*00b0*/  I2F.F64.U32 R8, 0x1 ;  /* 0x0000000100087912 */ /* 0x000e700000201800 */
[----:B------:R-:W3:Y:S01]  /*00c0*/  I2F.F64.U32 R10, 0x2 ;  /* 0x00000002000a7912 */ /* 0x000ee20000201800 */
[----:B0-----:R-:W-:-:S06]  /*00d0*/  ULEA UR4, UR5, UR4, 0x18 ;  /* 0x0000000405047291 */ /* 0x001fcc000f8ec0ff */
[----:B------:R-:W-:Y:S01]  /*00e0*/  LEA R0, R0, UR4, 0x3 ;  /* 0x0000000400007c11 */ /* 0x000fe2000f8e18ff */
[----:B------:R-:W-:-:S04]  /*00f0*/  UMOV UR4, 0x1f ;  /* 0x0000001f00047882 */ /* 0x000fc80000000000 */
[----:B--2---:R0:W-:Y:S01]  /*0100*/  STS.64 [R0], R4 ;  /* 0x0000000400007388 */ /* 0x0041e20000000a00 */
[----:B------:R-:W-:Y:S06]  /*0110*/  BAR.SYNC.DEFER_BLOCKING 0x0 ;  /* 0x0000000000007b1d */ /* 0x000fec0000010000 */
[----:B0-----:R-:W-:Y:S01]  /*0120*/  I2F.F64.U32 R4, 0x5 ;  /* 0x0000000500047912 */ /* 0x001fe20000201800 */
[----:B------:R-:W0:Y:S02]  /*0130*/  LDS.64 R6, [R0] ;  /* 0x0000000000067984 */ /* 0x000e240000000a00 */
[----:B0-----:R-:W-:-:S08]  /*0140*/  DADD R6, RZ, R6 ;  /* 0x00000000ff067229 */ /* 0x001fd00000000006 */
[----:B-1----:R-:W-:Y:S01]  /*0150*/  DADD R6, R6, R8 ;  /* 0x0000000006067229 */ /* 0x002fe20000000008 */
[----:B------:R-:W0:Y:S07]  /*0160*/  I2F.F64.U32 R8, 0x3 ;  /* 0x0000000300087912 */ /* 0x000e2e0000201800 */
[----:B---3--:R-:W-:Y:S01]  /*0170*/  DADD R6, R6, R10 ;  /* 0x0000000006067229 */ /* 0x008fe2000000000a */
[----:B------:R-:W1:Y:S07]  /*0180*/  I2F.F64.U32 R10, 0x4 ;  /* 0x00000004000a7912 */ /* 0x000e6e0000201800 */
[----:B0-----:R-:W-:Y:S01]  /*0190*/  DADD R6, R6, R8 ;  /* 0x0000000006067229 */ /* 0x001fe20000000008 */
[----:B------:R-:W0:Y:S07]  /*01a0*/  I2F.F64.U32 R8, 0x6 ;  /* 0x0000000600087912 */ /* 0x000e2e0000201800 */
[----:B-1----:R-:W-:-:S08]  /*01b0*/  DADD R6, R6, R10 ;  /* 0x0000000006067229 */ /* 0x002fd0000000000a */
[----:B------:R-:W-:Y:S02]  /*01c0*/  DADD R4, R6, R4 ;  /* 0x0000000006047229 */ /* 0x000fe40000000004 */
[----:B------:R-:W1:Y:S06]  /*01d0*/  I2F.F64.U32 R6, 0x7 ;  /* 0x0000000700067912 */ /* 0x000e6c0000201800 */
[----:B0-----:R-:W-:Y:S02]  /*01e0*/  DADD R4, R4, R8 ;  /* 0x0000000004047229 */ /* 0x001fe40000000008 */
[----:B------:R-:W0:Y:S06]  /*01f0*/  I2F.F64.U32 R8, 0x8 ;  /* 0x0000000800087912 */ /* 0x000e2c0000201800 */
[----:B-1----:R-:W-:-:S02]  /*0200*/  DADD R4, R4, R6 ;  /* 0x0000000004047229 */ /* 0x002fc40000000006 */
        /* <DEDUP_REMOVED lines=13> */
[----:B0-----:R-:W-:-:S08]  /*02e0*/  DADD R4, R4, R8 ;  /* 0x0000000004047229 */ /* 0x001fd00000000008 */
[----:B-1----:R-:W-:Y:S01]  /*02f0*/  DADD R6, R4, R6 ;  /* 0x0000000004067229 */ /* 0x002fe20000000006 */
[----:B------:R-:W-:Y:S01]  /*0300*/  HFMA2 R5, -RZ, RZ, 2.09375, 0 ;  /* 0x40300000ff057431 */ /* 0x000fe200000001ff */
[----:B------:R-:W-:-:S09]  /*0310*/  MOV R4, 0x0 ;  /* 0x0000000000047802 */ /* 0x000fd20000000f00 */
.L_x_0:
[----:B------:R-:W-:Y:S01]  /*0320*/  UIADD3 UR5, UPT, UPT, UR4, -0xe, URZ ;  /* 0xfffffff204057890 */ /* 0x000fe2000fffe0ff */
[C---:B------:R-:W-:Y:S01]  /*0330*/  DADD R6, R4.reuse, R6 ;  /* 0x0000000004067229 */ /* 0x040fe20000000006 */
[----:B------:R-:W-:Y:S01]  /*0340*/  UIADD3 UR8, UPT, UPT, UR4, -0xd, URZ ;  /* 0xfffffff304087890 */ /* 0x000fe2000fffe0ff */
[----:B------:R-:W-:-:S06]  /*0350*/  DADD R4, R4, 16 ;  /* 0x4030000004047429 */ /* 0x000fcc0000000000 */
[----:B------:R-:W0:Y:S01]  /*0360*/  I2F.F64.U32 R8, UR5 ;  /* 0x0000000500087d12 */ /* 0x000e220008201800 */
[----:B------:R-:W-:-:S07]  /*0370*/  UIADD3 UR5, UPT, UPT, UR4, -0xc, URZ ;  /* 0xfffffff404057890 */ /* 0x000fce000fffe0ff */
[----:B------:R-:W1:Y:S01]  /*0380*/  I2F.F64.U32 R10, UR8 ;  /* 0x00000008000a7d12 */ /* 0x000e620008201800 */
[----:B------:R-:W-:Y:S01]  /*0390*/  UIADD3 UR8, UPT, UPT, UR4, -0xb, URZ ;  /* 0xfffffff504087890 */ /* 0x000fe2000fffe0ff */
[----:B0-----:R-:W-:-:S06]  /*03a0*/  DADD R6, R6, R8 ;  /* 0x0000000006067229 */ /* 0x001fcc0000000008 */
[----:B------:R-:W0:Y:S01]  /*03b0*/  I2F.F64.U32 R8, UR5 ;  /* 0x0000000500087d12 */ /* 0x000e220008201800 */
[----:B------:R-:W-:Y:S01]  /*03c0*/  UIADD3 UR5, UPT, UPT, UR4, -0xa, URZ ;  /* 0xfffffff604057890 */ /* 0x000fe2000fffe0ff */
[----:B-1----:R-:W-:-:S06]  /*03d0*/  DADD R6, R6, R10 ;  /* 0x0000000006067229 */ /* 0x002fcc000000000a */
        /* <DEDUP_REMOVED lines=28> */
[----:B------:R-:W-:Y:S01]  /*05a0*/  UIADD3 UR5, UPT, UPT, UR4, 0x2, URZ ;  /* 0x0000000204057890 */ /* 0x000fe2000fffe0ff */
[----:B-1----:R-:W-:-:S06]  /*05b0*/  DADD R6, R6, R10 ;  /* 0x0000000006067229 */ /* 0x002fcc000000000a */
[----:B------:R-:W1:Y:S01]  /*05c0*/  I2F.F64.U32 R10, UR8 ;  /* 0x00000008000a7d12 */ /* 0x000e620008201800 */
[----:B------:R-:W-:Y:S01]  /*05d0*/  UIADD3 UR8, UPT, UPT, UR4, 0x3, URZ ;  /* 0x0000000304087890 */ /* 0x000fe2000fffe0ff */
[----:B0-----:R-:W-:-:S06]  /*05e0*/  DADD R6, R6, R8 ;  /* 0x0000000006067229 */ /* 0x001fcc0000000008 */
[----:B------:R-:W0:Y:S02]  /*05f0*/  I2F.F64.U32 R8, UR4 ;  /* 0x0000000400087d12 */ /* 0x000e240008201800 */
[----:B-1----:R-:W-:-:S06]  /*0600*/  DADD R6, R6, R10 ;  /* 0x0000000006067229 */ /* 0x002fcc000000000a */
[----:B------:R-:W-:Y:S01]  /*0610*/  I2F.F64.U32 R10, UR8 ;  /* 0x00000008000a7d12 */ /* 0x000fe20008201800 */
[----:B------:R-:W-:Y:S01]  /*0620*/  UIADD3 UR8, UPT, UPT, UR4, 0x5, URZ ;  /* 0x0000000504087890 */ /* 0x000fe2000fffe0ff */
[----:B0-----:R-:W-:-:S06]  /*0630*/  DADD R6, R6, R8 ;  /* 0x0000000006067229 */ /* 0x001fcc0000000008 */
[----:B------:R-:W0:Y:S01]  /*0640*/  I2F.F64.U32 R8, UR5 ;  /* 0x0000000500087d12 */ /* 0x000e220008201800 */
[----:B------:R-:W-:Y:S01]  /*0650*/  UIADD3 UR5, UPT, UPT, UR4, 0x4, URZ ;  /* 0x0000000404057890 */ /* 0x000fe2000fffe0ff */
[----:B------:R-:W-:Y:S02]  /*0660*/  DADD R6, R6, R4 ;  /* 0x0000000006067229 */ /* 0x000fe40000000004 */
[----:B------:R-:W-:-:S06]  /*0670*/  DADD R4, R4, 16 ;  /* 0x4030000004047429 */ /* 0x000fcc0000000000 */
[----:B0-----:R-:W-:Y:S01]  /*0680*/  DADD R6, R6, R8 ;  /* 0x0000000006067229 */ /* 0x001fe20000000008 */
[----:B------:R-:W0:Y:S01]  /*0690*/  I2F.F64.U32 R8, UR5 ;  /* 0x0000000500087d12 */ /* 0x000e220008201800 */
[----:B------:R-:W-:-:S06]  /*06a0*/  UIADD3 UR5, UPT, UPT, UR4, 0x6, URZ ;  /* 0x0000000604057890 */ /* 0x000fcc000fffe0ff */
[----:B------:R-:W-:Y:S01]  /*06b0*/  DADD R6, R6, R10 ;  /* 0x0000000006067229 */ /* 0x000fe2000000000a */
[----:B------:R-:W1:Y:S01]  /*06c0*/  I2F.F64.U32 R10, UR8 ;  /* 0x00000008000a7d12 */ /* 0x000e620008201800 */
[----:B------:R-:W-:-:S06]  /*06d0*/  UIADD3 UR8, UPT, UPT, UR4, 0x7, URZ ;  /* 0x0000000704087890 */ /* 0x000fcc000fffe0ff */
[----:B0-----:R-:W-:Y:S01]  /*06e0*/  DADD R6, R6, R8 ;  /* 0x0000000006067229 */ /* 0x001fe20000000008 */
[----:B------:R-:W0:Y:S01]  /*06f0*/  I2F.F64.U32 R8, UR5 ;  /* 0x0000000500087d12 */ /* 0x000e220008201800 */
[----:B------:R-:W-:-:S06]  /*0700*/  UIADD3 UR5, UPT, UPT, UR4, 0x8, URZ ;  /* 0x0000000804057890 */ /* 0x000fcc000fffe0ff */
[----:B-1----:R-:W-:Y:S01]  /*0710*/  DADD R6, R6, R10 ;  /* 0x0000000006067229 */ /* 0x002fe2000000000a */
        /* <DEDUP_REMOVED lines=30> */
[----:B------:R-:W-:Y:S01]  /*0900*/  I2F.F64.U32 R10, UR8 ;  /* 0x00000008000a7d12 */ /* 0x000fe20008201800 */
[----:B------:R-:W-:-:S06]  /*0910*/  UIADD3 UR8, UPT, UPT, UR4, 0x15, URZ ;  /* 0x0000001504087890 */ /* 0x000fcc000fffe0ff */
[----:B0-----:R-:W-:Y:S01]  /*0920*/  DADD R6, R6, R8 ;  /* 0x0000000006067229 */ /* 0x001fe20000000008 */
[----:B------:R-:W0:Y:S01]  /*0930*/  I2F.F64.U32 R8, UR5 ;  /* 0x0000000500087d12 */ /* 0x000e220008201800 */
[----:B------:R-:W-:-:S06]  /*0940*/  UIADD3 UR5, UPT, UPT, UR4, 0x14, URZ ;  /* 0x0000001404057890 */ /* 0x000fcc000fffe0ff */
        /* <DEDUP_REMOVED lines=175> */
[----:B------:R-:W-:Y:S02]  /*1440*/  UIADD3 UR5, UPT, UPT, UR4, 0x50, URZ ;  /* 0x0000005004057890 */ /* 0x000fe4000fffe0ff */
[----:B------:R-:W-:-:S04]  /*1450*/  UIADD3 UR4, UPT, UPT, UR4, 0x60, URZ ;  /* 0x0000006004047890 */ /* 0x000fc8000fffe0ff */
[----:B-1----:R-:W-:Y:S01]  /*1460*/  DADD R6, R6, R10 ;  /* 0x0000000006067229 */ /* 0x002fe2000000000a */
[----:B------:R-:W-:Y:S01]  /*1470*/  UISETP.NE.AND UP0, UPT, UR4, 0x271f, UPT ;  /* 0x0000271f0400788c */ /* 0x000fe2000bf05270 */
[----:B------:R-:W1:Y:S06]  /*1480*/  I2F.F64.U32 R10, UR8 ;  /* 0x00000008000a7d12 */ /* 0x000e6c0008201800 */
[----:B0-----:R-:W-:Y:S02]  /*1490*/  DADD R6, R6, R8 ;  /* 0x0000000006067229 */ /* 0x001fe40000000008 */
[----:B------:R-:W0:Y:S06]  /*14a0*/  I2F.F64.U32 R8, UR5 ;  /* 0x0000000500087d12 */ /* 0x000e2c0008201800 */
[----:B-1----:R-:W-:-:S08]  /*14b0*/  DADD R6, R6, R10 ;  /* 0x0000000006067229 */ /* 0x002fd0000000000a */
[----:B0-----:R-:W-:Y:S01]  /*14c0*/  DADD R6, R6, R8 ;  /* 0x0000000006067229 */ /* 0x001fe20000000008 */
[----:B------:R-:W-:Y:S10]  /*14d0*/  BRA.U UP0, `(.L_x_0) ;  /* 0xffffffed00907547 */ /* 0x000ff4000b83ffff */
[----:B------:R-:W-:Y:S01]  /*14e0*/  STS.64 [R0], R6 ;  /* 0x0000000600007388 */ /* 0x000fe20000000a00 */
[----:B------:R-:W-:Y:S06]  /*14f0*/  BAR.SYNC.DEFER_BLOCKING 0x0 ;  /* 0x0000000000007b1d */ /* 0x000fec0000010000 */
[----:B------:R-:W0:Y:S04]  /*1500*/  LDS.64 R4, [R0] ;  /* 0x0000000000047984 */ /* 0x000e280000000a00 */
[----:B0-----:R-:W-:Y:S01]  /*1510*/  STG.E.64 desc[UR6][R2.64], R4 ;  /* 0x0000000402007986 */ /* 0x001fe2000c101b06 */
[----:B------:R-:W-:Y:S05]  /*1520*/  EXIT ;  /* 0x000000000000794d */ /* 0x000fea0003800000 */
.L_x_1:
[----:B------:R-:W-:-:S00]  /*1530*/  BRA `(.L_x_1) ;  /* 0xfffffffc00fc7947 */ /* 0x000fc0000383ffff */
[----:B------:R-:W-:-:S00]  /*1540*/  NOP ;  /* 0x0000000000007918 */ /* 0x000fc00000000000 */
        /* <DEDUP_REMOVED lines=11> */
.L_x_3:


//--------------------- .text._Z3addPd            --------------------------
	.section	.text._Z3addPd,"ax",@progbits
	.align	128
        .global         _Z3addPd
        .type           _Z3addPd,@function
        .size           _Z3addPd,(.L_x_4 - _Z3addPd)
        .other          _Z3addPd,@"STO_CUDA_ENTRY STV_DEFAULT"
_Z3addPd:
.text._Z3addPd:
        /* <DEDUP_REMOVED lines=9> */
[----:B------:R-:W0:Y:S08]  /*0090*/  I2F.F64.U32 R6, 0x1 ;  /* 0x0000000100067912 */ /* 0x000e300000201800 */
[----:B------:R-:W1:Y:S01]  /*00a0*/  I2F.F64.U32 R8, 0x2 ;  /* 0x0000000200087912 */ /* 0x000e620000201800 */
[----:B--2---:R-:W-:-:S08]  /*00b0*/  DADD R4, RZ, R4 ;  /* 0x00000000ff047229 */ /* 0x004fd00000000004 */
[----:B0-----:R-:W-:Y:S01]  /*00c0*/  DADD R4, R4, R6 ;  /* 0x0000000004047229 */ /* 0x001fe20000000006 */
[----:B------:R-:W0:Y:S07]  /*00d0*/  I2F.F64.U32 R6, 0x3 ;  /* 0x0000000300067912 */ /* 0x000e2e0000201800 */
[----:B-1----:R-:W-:Y:S01]  /*00e0*/  DADD R4, R4, R8 ;  /* 0x0000000004047229 */ /* 0x002fe20000000008 */
[----:B------:R-:W1:Y:S07]  /*00f0*/  I2F.F64.U32 R8, 0x4 ;  /* 0x0000000400087912 */ /* 0x000e6e0000201800 */
        /* <DEDUP_REMOVED lines=23> */
[----:B------:R-:W-:Y:S07]  /*0270*/  I2F.F64.U32 R8, 0x12 ;  /* 0x0000001200087912 */ /* 0x000fee0000201800 */
[----:B0-----:R-:W-:Y:S01]  /*0280*/  DADD R4, R4, R6 ;  /* 0x0000000004047229 */ /* 0x001fe20000000006 */
[----:B------:R-:W0:Y:S07]  /*0290*/  I2F.F64.U32 R6, 0x11 ;  /* 0x0000001100067912 */ /* 0x000e2e0000201800 */
[----:B------:R-:W-:-:S08]  /*02a0*/  DADD R4, R4, 16 ;  /* 0x4030000004047429 */ /* 0x000fd00000000000 */
[----:B0-----:R-:W-:Y:S01]  /*02b0*/  DADD R4, R4, R6 ;  /* 0x0000000004047229 */ /* 0x001fe20000000006 */
[----:B------:R-:W0:Y:S07]  /*02c0*/  I2F.F64.U32 R6, 0x13 ;  /* 0x0000001300067912 */ /* 0x000e2e0000201800 */
[----:B------:R-:W-:Y:S01]  /*02d0*/  DADD R4, R4, R8 ;  /* 0x0000000004047229 */ /* 0x000fe20000000008 */
        /* <DEDUP_REMOVED lines=19336> */
[----:B-1----:R-:W-:-:S08]  /*4bb60*/  DADD R4, R4, R8 ;  /* 0x0000000004047229 */ /* 0x002fd00000000008 */
[----:B0-----:R-:W-:-:S07]  /*4bb70*/  DADD R4, R4, R6 ;  /* 0x0000000004047229 */ /* 0x001fce0000000006 */
[----:B------:R-:W-:Y:S01]  /*4bb80*/  STG.E.64 desc[UR4][R2.64], R4 ;  /* 0x0000000402007986 */ /* 0x000fe2000c101b04 */
[----:B------:R-:W-:Y:S05]  /*4bb90*/  EXIT ;  /* 0x000000000000794d */ /* 0x000fea0003800000 */
.L_x_2:
        /* <DEDUP_REMOVED lines=14> */
.L_x_4:


//--------------------- .nv.shared._Z4add2Pd      --------------------------
	.section	.nv.shared._Z4add2Pd,"aw",@nobits
	.sectionflags	@""
	.align	8
.nv.shared._Z4add2Pd:
	.zero		9024


//--------------------- .nv.shared.reserved.0     --------------------------
	.section	.nv.shared.reserved.0,"aw",@nobits
	.weak		__nv_reservedSMEM_offset_0_alias
	.size		__nv_reservedSMEM_offset_0_alias, 0, 64
	.other		__nv_reservedSMEM_offset_0_alias,@"STO_CUDA_RESERVED_SHARED STV_DEFAULT"
__nv_reservedSMEM_offset_0_alias:
	.zero		0
	.zero		64


//--------------------- .nv.constant0._Z4add2Pd   --------------------------
	.section	.nv.constant0._Z4add2Pd,"a",@progbits
	.sectionflags	@""
	.align	4
.nv.constant0._Z4add2Pd:
	.zero		904


//--------------------- .nv.constant0._Z3addPd    --------------------------
	.section	.nv.constant0._Z3addPd,"a",@progbits
	.sectionflags	@""
	.align	4
.nv.constant0._Z3addPd:
	.zero		904


//--------------------- SYMBOLS --------------------------

	.type		.nv.reservedSmem.offset0,@object
	.size		.nv.reservedSmem.offset0,0x4
	.type		.nv.reservedSmem.cap,@object
	.size		.nv.reservedSmem.cap,0x4
